//
// Generated by NVIDIA NVVM Compiler
//
// Compiler Build ID: CL-36424714
// Cuda compilation tools, release 13.0, V13.0.88
// Based on NVVM 20.0.0
//

.version 9.0
.target sm_100
.address_size 64

	// .globl	_Z10vector_addPiS_i

.visible .entry _Z10vector_addPiS_i(
	.param .u64 .ptr .align 1 _Z10vector_addPiS_i_param_0,
	.param .u64 .ptr .align 1 _Z10vector_addPiS_i_param_1,
	.param .u32 _Z10vector_addPiS_i_param_2
)
{
	.reg .b32 	%r<26>;
	.reg .b64 	%rd<22>;

	ld.param.u64 	%rd1, [_Z10vector_addPiS_i_param_0];
	ld.param.u64 	%rd2, [_Z10vector_addPiS_i_param_1];
	ld.param.u32 	%r1, [_Z10vector_addPiS_i_param_2];
	cvta.to.global.u64 	%rd3, %rd2;
	cvta.to.global.u64 	%rd4, %rd1;
	mov.u32 	%r2, %ctaid.x;
	mov.u32 	%r3, %ntid.x;
	mov.u32 	%r4, %tid.x;
	mad.lo.s32 	%r5, %r2, %r3, %r4;
	div.s32 	%r6, %r5, %r1;
	mul.lo.s32 	%r7, %r6, %r1;
	sub.s32 	%r8, %r5, %r7;
	add.s32 	%r9, %r1, 2;
	mul.lo.s32 	%r10, %r6, %r9;
	add.s32 	%r11, %r10, %r9;
	cvt.s64.s32 	%rd5, %r11;
	cvt.s64.s32 	%rd6, %r8;
	add.s64 	%rd7, %rd5, %rd6;
	shl.b64 	%rd8, %rd7, 2;
	add.s64 	%rd9, %rd4, %rd8;
	ld.global.u32 	%r12, [%rd9+4];
	add.s32 	%r13, %r11, %r8;
	mul.wide.s32 	%rd10, %r13, 4;
	add.s64 	%rd11, %rd4, %rd10;
	ld.global.u32 	%r14, [%rd11];
	add.s32 	%r15, %r14, %r12;
	ld.global.u32 	%r16, [%rd11+8];
	add.s32 	%r17, %r15, %r16;
	cvt.s64.s32 	%rd12, %r10;
	add.s64 	%rd13, %rd6, %rd12;
	shl.b64 	%rd14, %rd13, 2;
	add.s64 	%rd15, %rd4, %rd14;
	ld.global.u32 	%r18, [%rd15+4];
	add.s32 	%r19, %r17, %r18;
	shl.b32 	%r20, %r9, 1;
	add.s32 	%r21, %r10, %r20;
	cvt.s64.s32 	%rd16, %r21;
	add.s64 	%rd17, %rd16, %rd6;
	shl.b64 	%rd18, %rd17, 2;
	add.s64 	%rd19, %rd4, %rd18;
	ld.global.u32 	%r22, [%rd19+4];
	add.s32 	%r23, %r19, %r22;
	mul.wide.s32 	%rd20, %r5, 4;
	add.s64 	%rd21, %rd3, %rd20;
	abs.s32 	%r24, %r23;
	div.s32 	%r25, %r23, %r24;
	st.global.u32 	[%rd21], %r25;
	ret;

}


// ===== COMPILED SASS (sm_100) =====

	.target	sm_100

	.elftype	@"ET_EXEC"


//--------------------- .note.nv.tkinfo           --------------------------
	.section	.note.nv.tkinfo,"",@"SHT_NOTE"
	.sectionflags	@"SHF_NOTE_NV_TKINFO"
	.tkinfo
        /*0018*/ 	.word	0x00000002
        /*0030*/ 	.string	""
        /*0030*/ 	.string	"ptxas"
        /*0030*/ 	.string	"Cuda compilation tools, release 13.0, V13.0.88"
        /*0030*/ 	.string	"Build cuda_13.0.r13.0/compiler.36424714_0"
        /*0030*/ 	.string	"-arch sm_100 -m 64 "



//--------------------- .note.nv.cuinfo           --------------------------
	.section	.note.nv.cuinfo,"",@"SHT_NOTE"
	.sectionflags	@"SHF_NOTE_NV_CUINFO"
        /*0018*/ 	.short	0x0002
        /*001a*/ 	.short	0x0064
        /*001c*/ 	.short	0x0082
	.zero		2


//--------------------- .nv.info                  --------------------------
	.section	.nv.info,"",@"SHT_CUDA_INFO"
	.align	4


	//----- nvinfo : EIATTR_REGCOUNT
	.align		4
        /*0000*/ 	.byte	0x04, 0x2f
        /*0002*/ 	.short	(.L_1 - .L_0)
	.align		4
.L_0:
        /*0004*/ 	.word	index@(_Z10vector_addPiS_i)
        /*0008*/ 	.word	0x00000012


	//----- nvinfo : EIATTR_FRAME_SIZE
	.align		4
.L_1:
        /*000c*/ 	.byte	0x04, 0x11
        /*000e*/ 	.short	(.L_3 - .L_2)
	.align		4
.L_2:
        /*0010*/ 	.word	index@(_Z10vector_addPiS_i)
        /*0014*/ 	.word	0x00000000


	//----- nvinfo : EIATTR_MIN_STACK_SIZE
	.align		4
.L_3:
        /*0018*/ 	.byte	0x04, 0x12
        /*001a*/ 	.short	(.L_5 - .L_4)
	.align		4
.L_4:
        /*001c*/ 	.word	index@(_Z10vector_addPiS_i)
        /*0020*/ 	.word	0x00000000
.L_5:


//--------------------- .nv.compat                --------------------------
	.section	.nv.compat,"",@"SHT_CUDA_COMPAT_INFO"
	.align	4
        /*0000*/ 	.byte	0x02, 0x09, 0x00, 0x00, 0x02, 0x02, 0x01, 0x00, 0x02, 0x05, 0x05, 0x00, 0x03, 0x07, 0x01, 0x01
        /*0010*/ 	.byte	0x02, 0x03, 0x00, 0x00, 0x02, 0x06, 0x01, 0x00, 0x04, 0x0b, 0x08, 0x00, 0x09, 0x00, 0x00, 0x00
        /*0020*/ 	.byte	0x00, 0x00, 0x00, 0x00


//--------------------- .nv.info._Z10vector_addPiS_i --------------------------
	.section	.nv.info._Z10vector_addPiS_i,"",@"SHT_CUDA_INFO"
	.sectionflags	@""
	.align	4


	//----- nvinfo : EIATTR_CUDA_API_VERSION
	.align		4
        /*0000*/ 	.byte	0x04, 0x37
        /*0002*/ 	.short	(.L_7 - .L_6)
.L_6:
        /*0004*/ 	.word	0x00000082


	//----- nvinfo : EIATTR_KPARAM_INFO
	.align		4
.L_7:
        /*0008*/ 	.byte	0x04, 0x17
        /*000a*/ 	.short	(.L_9 - .L_8)
.L_8:
        /*000c*/ 	.word	0x00000000
        /*0010*/ 	.short	0x0002
        /*0012*/ 	.short	0x0010
        /*0014*/ 	.byte	0x00, 0xf0, 0x11, 0x00


	//----- nvinfo : EIATTR_KPARAM_INFO
	.align		4
.L_9:
        /*0018*/ 	.byte	0x04, 0x17
        /*001a*/ 	.short	(.L_11 - .L_10)
.L_10:
        /*001c*/ 	.word	0x00000000
        /*0020*/ 	.short	0x0001
        /*0022*/ 	.short	0x0008
        /*0024*/ 	.byte	0x00, 0xf5, 0x21, 0x00


	//----- nvinfo : EIATTR_KPARAM_INFO
	.align		4
.L_11:
        /*0028*/ 	.byte	0x04, 0x17
        /*002a*/ 	.short	(.L_13 - .L_12)
.L_12:
        /*002c*/ 	.word	0x00000000
        /*0030*/ 	.short	0x0000
        /*0032*/ 	.short	0x0000
        /*0034*/ 	.byte	0x00, 0xf5, 0x21, 0x00


	//----- nvinfo : EIATTR_SPARSE_MMA_MASK
	.align		4
.L_13:
        /*0038*/ 	.byte	0x03, 0x50
        /*003a*/ 	.short	0x0000


	//----- nvinfo : EIATTR_MAXREG_COUNT
	.align		4
        /*003c*/ 	.byte	0x03, 0x1b
        /*003e*/ 	.short	0x00ff


	//----- nvinfo : EIATTR_MERCURY_ISA_VERSION
	.align		4
        /*0040*/ 	.byte	0x03, 0x5f
        /*0042*/ 	.short	0x0101


	//----- nvinfo : EIATTR_VRC_CTA_INIT_COUNT
	.align		4
        /*0044*/ 	.byte	0x02, 0x4a
	.zero		1
	.zero		1


	//----- nvinfo : EIATTR_EXIT_INSTR_OFFSETS
	.align		4
        /*0048*/ 	.byte	0x04, 0x1c
        /*004a*/ 	.short	(.L_15 - .L_14)


	//   ....[0]....
.L_14:
        /*004c*/ 	.word	0x00000570


	//----- nvinfo : EIATTR_CBANK_PARAM_SIZE
	.align		4
.L_15:
        /*0050*/ 	.byte	0x03, 0x19
        /*0052*/ 	.short	0x0014


	//----- nvinfo : EIATTR_PARAM_CBANK
	.align		4
        /*0054*/ 	.byte	0x04, 0x0a
        /*0056*/ 	.short	(.L_17 - .L_16)
	.align		4
.L_16:
        /*0058*/ 	.word	index@(.nv.constant0._Z10vector_addPiS_i)
        /*005c*/ 	.short	0x0380
        /*005e*/ 	.short	0x0014


	//----- nvinfo : EIATTR_SW_WAR
	.align		4
.L_17:
        /*0060*/ 	.byte	0x04, 0x36
        /*0062*/ 	.short	(.L_19 - .L_18)
.L_18:
        /*0064*/ 	.word	0x00000008
.L_19:


//--------------------- .nv.callgraph             --------------------------
	.section	.nv.callgraph,"",@"SHT_CUDA_CALLGRAPH"
	.align	4
	.sectionentsize	8
	.align		4
        /*0000*/ 	.word	0x00000000
	.align		4
        /*0004*/ 	.word	0xffffffff
	.align		4
        /*0008*/ 	.word	0x00000000
	.align		4
        /*000c*/ 	.word	0xfffffffe
	.align		4
        /*0010*/ 	.word	0x00000000
	.align		4
        /*0014*/ 	.word	0xfffffffd
	.align		4
        /*0018*/ 	.word	0x00000000
	.align		4
        /*001c*/ 	.word	0xfffffffc


//--------------------- .text._Z10vector_addPiS_i --------------------------
	.section	.text._Z10vector_addPiS_i,"ax",@progbits
	.align	128
        .global         _Z10vector_addPiS_i
        .type           _Z10vector_addPiS_i,@function
        .size           _Z10vector_addPiS_i,(.L_x_1 - _Z10vector_addPiS_i)
        .other          _Z10vector_addPiS_i,@"STO_CUDA_ENTRY STV_DEFAULT"
_Z10vector_addPiS_i:
.text._Z10vector_addPiS_i:
[----:B------:R-:W-:Y:S08]  /*0000*/  LDC R1, c[0x0][0x37c] ;  /* 0x0000df00ff017b82 */ /* 0x000ff00000000800 */
[----:B------:R-:W0:Y:S01]  /*0010*/  LDC R9, c[0x0][0x390] ;  /* 0x0000e400ff097b82 */ /* 0x000e220000000800 */
[----:B------:R-:W1:Y:S01]  /*0020*/  S2R R5, SR_TID.X ;  /* 0x0000000000057919 */ /* 0x000e620000002100 */
[----:B------:R-:W2:Y:S06]  /*0030*/  LDCU.64 UR6, c[0x0][0x380] ;  /* 0x00007000ff0677ac */ /* 0x000eac0008000a00 */
[----:B------:R-:W1:Y:S08]  /*0040*/  S2UR UR4, SR_CTAID.X ;  /* 0x00000000000479c3 */ /* 0x000e700000002500 */
[----:B------:R-:W1:Y:S01]  /*0050*/  LDC R0, c[0x0][0x360] ;  /* 0x0000d800ff007b82 */ /* 0x000e620000000800 */
[----:B0-----:R-:W-:-:S04]  /*0060*/  IABS R7, R9 ;  /* 0x0000000900077213 */ /* 0x001fc80000000000 */
[----:B------:R-:W0:Y:S01]  /*0070*/  I2F.RP R4, R7 ;  /* 0x0000000700047306 */ /* 0x000e220000209400 */
[----:B-1----:R-:W-:Y:S01]  /*0080*/  IMAD R0, R0, UR4, R5 ;  /* 0x0000000400007c24 */ /* 0x002fe2000f8e0205 */
[----:B------:R-:W1:Y:S06]  /*0090*/  LDCU.64 UR4, c[0x0][0x358] ;  /* 0x00006b00ff0477ac */ /* 0x000e6c0008000a00 */
[----:B0-----:R-:W0:Y:S02]  /*00a0*/  MUFU.RCP R4, R4 ;  /* 0x0000000400047308 */ /* 0x001e240000001000 */
[----:B0-----:R-:W-:Y:S01]  /*00b0*/  VIADD R2, R4, 0xffffffe ;  /* 0x0ffffffe04027836 */ /* 0x001fe20000000000 */
[----:B------:R-:W-:-:S05]  /*00c0*/  IABS R4, R0 ;  /* 0x0000000000047213 */ /* 0x000fca0000000000 */
[----:B------:R0:W3:Y:S02]  /*00d0*/  F2I.FTZ.U32.TRUNC.NTZ R3, R2 ;  /* 0x0000000200037305 */ /* 0x0000e4000021f000 */
[----:B0-----:R-:W-:Y:S02]  /*00e0*/  IMAD.MOV.U32 R2, RZ, RZ, RZ ;  /* 0x000000ffff027224 */ /* 0x001fe400078e00ff */
[----:B---3--:R-:W-:-:S04]  /*00f0*/  IMAD.MOV R6, RZ, RZ, -R3 ;  /* 0x000000ffff067224 */ /* 0x008fc800078e0a03 */
[----:B------:R-:W-:-:S04]  /*0100*/  IMAD R5, R6, R7, RZ ;  /* 0x0000000706057224 */ /* 0x000fc800078e02ff */
[----:B------:R-:W-:-:S06]  /*0110*/  IMAD.HI.U32 R3, R3, R5, R2 ;  /* 0x0000000503037227 */ /* 0x000fcc00078e0002 */
[----:B------:R-:W-:-:S04]  /*0120*/  IMAD.HI.U32 R3, R3, R4, RZ ;  /* 0x0000000403037227 */ /* 0x000fc800078e00ff */
[----:B------:R-:W-:-:S04]  /*0130*/  IMAD.MOV R5, RZ, RZ, -R3 ;  /* 0x000000ffff057224 */ /* 0x000fc800078e0a03 */
[----:B------:R-:W-:-:S05]  /*0140*/  IMAD R2, R7, R5, R4 ;  /* 0x0000000507027224 */ /* 0x000fca00078e0204 */
[----:B------:R-:W-:-:S13]  /*0150*/  ISETP.GT.U32.AND P2, PT, R7, R2, PT ;  /* 0x000000020700720c */ /* 0x000fda0003f44070 */
[----:B------:R-:W-:Y:S02]  /*0160*/  @!P2 IMAD.IADD R2, R2, 0x1, -R7 ;  /* 0x000000010202a824 */ /* 0x000fe400078e0a07 */
[----:B------:R-:W-:Y:S01]  /*0170*/  @!P2 VIADD R3, R3, 0x1 ;  /* 0x000000010303a836 */ /* 0x000fe20000000000 */
[C---:B------:R-:W-:Y:S02]  /*0180*/  ISETP.NE.AND P2, PT, R9.reuse, RZ, PT ;  /* 0x000000ff0900720c */ /* 0x040fe40003f45270 */
[----:B------:R-:W-:Y:S01]  /*0190*/  ISETP.GE.U32.AND P0, PT, R2, R7, PT ;  /* 0x000000070200720c */ /* 0x000fe20003f06070 */
[----:B------:R-:W-:Y:S01]  /*01a0*/  VIADD R7, R9, 0x2 ;  /* 0x0000000209077836 */ /* 0x000fe20000000000 */
[----:B------:R-:W-:-:S04]  /*01b0*/  LOP3.LUT R2, R0, R9, RZ, 0x3c, !PT ;  /* 0x0000000900027212 */ /* 0x000fc800078e3cff */
[----:B------:R-:W-:-:S07]  /*01c0*/  ISETP.GE.AND P1, PT, R2, RZ, PT ;  /* 0x000000ff0200720c */ /* 0x000fce0003f26270 */
[----:B------:R-:W-:-:S05]  /*01d0*/  @P0 VIADD R3, R3, 0x1 ;  /* 0x0000000103030836 */ /* 0x000fca0000000000 */
[----:B------:R-:W-:Y:S02]  /*01e0*/  MOV R4, R3 ;  /* 0x0000000300047202 */ /* 0x000fe40000000f00 */
[----:B------:R-:W0:Y:S03]  /*01f0*/  LDC.64 R2, c[0x0][0x380] ;  /* 0x0000e000ff027b82 */ /* 0x000e260000000a00 */
[----:B------:R-:W-:Y:S01]  /*0200*/  @!P1 IMAD.MOV R4, RZ, RZ, -R4 ;  /* 0x000000ffff049224 */ /* 0x000fe200078e0a04 */
[----:B------:R-:W-:-:S05]  /*0210*/  @!P2 LOP3.LUT R4, RZ, R9, RZ, 0x33, !PT ;  /* 0x00000009ff04a212 */ /* 0x000fca00078e33ff */
[----:B------:R-:W-:Y:S02]  /*0220*/  IMAD.MOV R5, RZ, RZ, -R4 ;  /* 0x000000ffff057224 */ /* 0x000fe400078e0a04 */
[----:B------:R-:W-:Y:S02]  /*0230*/  IMAD R6, R4, R7, RZ ;  /* 0x0000000704067224 */ /* 0x000fe400078e02ff */
[----:B------:R-:W-:Y:S02]  /*0240*/  IMAD R5, R9, R5, R0 ;  /* 0x0000000509057224 */ /* 0x000fe400078e0200 */
[C-C-:B------:R-:W-:Y:S02]  /*0250*/  IMAD.IADD R8, R7.reuse, 0x1, R6.reuse ;  /* 0x0000000107087824 */ /* 0x140fe400078e0206 */
[----:B------:R-:W-:Y:S01]  /*0260*/  IMAD R10, R7, 0x2, R6 ;  /* 0x00000002070a7824 */ /* 0x000fe200078e0206 */
[----:B------:R-:W-:Y:S02]  /*0270*/  SHF.R.S32.HI R9, RZ, 0x1f, R5 ;  /* 0x0000001fff097819 */ /* 0x000fe40000011405 */
[----:B------:R-:W-:-:S02]  /*0280*/  IADD3 R14, P2, PT, R5, R8, RZ ;  /* 0x00000008050e7210 */ /* 0x000fc40007f5e0ff */
[C---:B------:R-:W-:Y:S02]  /*0290*/  IADD3 R11, P0, PT, R5.reuse, R10, RZ ;  /* 0x0000000a050b7210 */ /* 0x040fe40007f1e0ff */
[C---:B------:R-:W-:Y:S02]  /*02a0*/  IADD3 R12, P1, PT, R5.reuse, R6, RZ ;  /* 0x00000006050c7210 */ /* 0x040fe40007f3e0ff */
[-C--:B------:R-:W-:Y:S02]  /*02b0*/  LEA.HI.X.SX32 R15, R8, R9.reuse, 0x1, P2 ;  /* 0x00000009080f7211 */ /* 0x080fe400010f0eff */
[----:B------:R-:W-:Y:S02]  /*02c0*/  IADD3 R7, PT, PT, R5, R8, RZ ;  /* 0x0000000805077210 */ /* 0x000fe40007ffe0ff */
[----:B--2---:R-:W-:Y:S02]  /*02d0*/  LEA R4, P2, R14, UR6, 0x2 ;  /* 0x000000060e047c11 */ /* 0x004fe4000f8410ff */
[-C--:B------:R-:W-:Y:S01]  /*02e0*/  LEA.HI.X.SX32 R10, R10, R9.reuse, 0x1, P0 ;  /* 0x000000090a0a7211 */ /* 0x080fe200000f0eff */
[----:B0-----:R-:W-:Y:S01]  /*02f0*/  IMAD.WIDE R2, R7, 0x4, R2 ;  /* 0x0000000407027825 */ /* 0x001fe200078e0202 */
[----:B------:R-:W-:-:S02]  /*0300*/  LEA.HI.X.SX32 R13, R6, R9, 0x1, P1 ;  /* 0x00000009060d7211 */ /* 0x000fc400008f0eff */
[----:B------:R-:W-:Y:S02]  /*0310*/  LEA R8, P0, R12, UR6, 0x2 ;  /* 0x000000060c087c11 */ /* 0x000fe4000f8010ff */
[----:B------:R-:W-:Y:S02]  /*0320*/  LEA.HI.X R5, R14, UR7, R15, 0x2, P2 ;  /* 0x000000070e057c11 */ /* 0x000fe400090f140f */
[C---:B------:R-:W-:Y:S02]  /*0330*/  LEA R6, P1, R11.reuse, UR6, 0x2 ;  /* 0x000000060b067c11 */ /* 0x040fe4000f8210ff */
[----:B------:R-:W-:Y:S01]  /*0340*/  LEA.HI.X R9, R12, UR7, R13, 0x2, P0 ;  /* 0x000000070c097c11 */ /* 0x000fe200080f140d */
[----:B-1----:R-:W2:Y:S01]  /*0350*/  LDG.E R4, desc[UR4][R4.64+0x4] ;  /* 0x0000040404047981 */ /* 0x002ea2000c1e1900 */
[----:B------:R-:W-:-:S03]  /*0360*/  LEA.HI.X R7, R11, UR7, R10, 0x2, P1 ;  /* 0x000000070b077c11 */ /* 0x000fc600088f140a */
[----:B------:R-:W2:Y:S04]  /*0370*/  LDG.E R11, desc[UR4][R2.64] ;  /* 0x00000004020b7981 */ /* 0x000ea8000c1e1900 */
[----:B------:R-:W2:Y:S04]  /*0380*/  LDG.E R10, desc[UR4][R2.64+0x8] ;  /* 0x00000804020a7981 */ /* 0x000ea8000c1e1900 */
[----:B------:R-:W3:Y:S04]  /*0390*/  LDG.E R9, desc[UR4][R8.64+0x4] ;  /* 0x0000040408097981 */ /* 0x000ee8000c1e1900 */
[----:B------:R-:W3:Y:S01]  /*03a0*/  LDG.E R6, desc[UR4][R6.64+0x4] ;  /* 0x0000040406067981 */ /* 0x000ee2000c1e1900 */
[----:B--2---:R-:W-:-:S04]  /*03b0*/  IADD3 R10, PT, PT, R10, R11, R4 ;  /* 0x0000000b0a0a7210 */ /* 0x004fc80007ffe004 */
[----:B---3--:R-:W-:-:S04]  /*03c0*/  IADD3 R12, PT, PT, R6, R10, R9 ;  /* 0x0000000a060c7210 */ /* 0x008fc80007ffe009 */
[----:B------:R-:W-:-:S04]  /*03d0*/  IABS R11, R12 ;  /* 0x0000000c000b7213 */ /* 0x000fc80000000000 */
[----:B------:R-:W0:Y:S08]  /*03e0*/  I2F.RP R10, R11 ;  /* 0x0000000b000a7306 */ /* 0x000e300000209400 */
[----:B0-----:R-:W0:Y:S02]  /*03f0*/  MUFU.RCP R10, R10 ;  /* 0x0000000a000a7308 */ /* 0x001e240000001000 */
[----:B0-----:R-:W-:-:S06]  /*0400*/  VIADD R4, R10, 0xffffffe ;  /* 0x0ffffffe0a047836 */ /* 0x001fcc0000000000 */
[----:B------:R0:W1:Y:S02]  /*0410*/  F2I.FTZ.U32.TRUNC.NTZ R5, R4 ;  /* 0x0000000400057305 */ /* 0x000064000021f000 */
[----:B0-----:R-:W-:Y:S02]  /*0420*/  IMAD.MOV.U32 R4, RZ, RZ, RZ ;  /* 0x000000ffff047224 */ /* 0x001fe400078e00ff */
[----:B-1----:R-:W-:-:S04]  /*0430*/  IMAD.MOV R2, RZ, RZ, -R5 ;  /* 0x000000ffff027224 */ /* 0x002fc800078e0a05 */
[----:B------:R-:W-:Y:S01]  /*0440*/  IMAD R3, R2, R11, RZ ;  /* 0x0000000b02037224 */ /* 0x000fe200078e02ff */
[----:B------:R-:W-:-:S03]  /*0450*/  IABS R2, R12 ;  /* 0x0000000c00027213 */ /* 0x000fc60000000000 */
[----:B------:R-:W-:-:S04]  /*0460*/  IMAD.HI.U32 R5, R5, R3, R4 ;  /* 0x0000000305057227 */ /* 0x000fc800078e0004 */
[----:B------:R-:W-:Y:S02]  /*0470*/  IMAD.MOV R6, RZ, RZ, -R2 ;  /* 0x000000ffff067224 */ /* 0x000fe400078e0a02 */
[----:B------:R-:W-:Y:S01]  /*0480*/  IMAD.HI.U32 R5, R5, R11, RZ ;  /* 0x0000000b05057227 */ /* 0x000fe200078e00ff */
[----:B------:R-:W0:Y:S03]  /*0490*/  LDC.64 R2, c[0x0][0x388] ;  /* 0x0000e200ff027b82 */ /* 0x000e260000000a00 */
[----:B------:R-:W-:-:S05]  /*04a0*/  IMAD R6, R5, R6, R11 ;  /* 0x0000000605067224 */ /* 0x000fca00078e020b */
[----:B------:R-:W-:Y:S02]  /*04b0*/  ISETP.GT.U32.AND P2, PT, R11, R6, PT ;  /* 0x000000060b00720c */ /* 0x000fe40003f44070 */
[----:B------:R-:W-:-:S11]  /*04c0*/  LOP3.LUT R4, R12, R11, RZ, 0x3c, !PT ;  /* 0x0000000b0c047212 */ /* 0x000fd600078e3cff */
[----:B------:R-:W-:-:S04]  /*04d0*/  @!P2 IADD3 R6, PT, PT, R6, -R11, RZ ;  /* 0x8000000b0606a210 */ /* 0x000fc80007ffe0ff */
[----:B------:R-:W-:Y:S01]  /*04e0*/  ISETP.GE.U32.AND P0, PT, R6, R11, PT ;  /* 0x0000000b0600720c */ /* 0x000fe20003f06070 */
[----:B------:R-:W-:Y:S01]  /*04f0*/  @!P2 VIADD R5, R5, 0x1 ;  /* 0x000000010505a836 */ /* 0x000fe20000000000 */
[----:B------:R-:W-:Y:S02]  /*0500*/  ISETP.GE.AND P1, PT, R4, RZ, PT ;  /* 0x000000ff0400720c */ /* 0x000fe40003f26270 */
[----:B------:R-:W-:Y:S01]  /*0510*/  ISETP.NE.AND P2, PT, R12, RZ, PT ;  /* 0x000000ff0c00720c */ /* 0x000fe20003f45270 */
[----:B0-----:R-:W-:-:S08]  /*0520*/  IMAD.WIDE R2, R0, 0x4, R2 ;  /* 0x0000000400027825 */ /* 0x001fd000078e0202 */
[----:B------:R-:W-:-:S04]  /*0530*/  @P0 VIADD R5, R5, 0x1 ;  /* 0x0000000105050836 */ /* 0x000fc80000000000 */
[----:B------:R-:W-:Y:S01]  /*0540*/  @!P1 IMAD.MOV R5, RZ, RZ, -R5 ;  /* 0x000000ffff059224 */ /* 0x000fe200078e0a05 */
[----:B------:R-:W-:-:S05]  /*0550*/  @!P2 LOP3.LUT R5, RZ, R11, RZ, 0x33, !PT ;  /* 0x0000000bff05a212 */ /* 0x000fca00078e33ff */
[----:B------:R-:W-:Y:S01]  /*0560*/  STG.E desc[UR4][R2.64], R5 ;  /* 0x0000000502007986 */ /* 0x000fe2000c101904 */
[----:B------:R-:W-:Y:S05]  /*0570*/  EXIT ;  /* 0x000000000000794d */ /* 0x000fea0003800000 */
.L_x_0:
[----:B------:R-:W-:-:S00]  /*0580*/  BRA `(.L_x_0) ;  /* 0xfffffffc00fc7947 */ /* 0x000fc0000383ffff */
[----:B------:R-:W-:-:S00]  /*0590*/  NOP ;  /* 0x0000000000007918 */ /* 0x000fc00000000000 */
        /* <DEDUP_REMOVED lines=14> */
.L_x_1:


//--------------------- .nv.shared.reserved.0     --------------------------
	.section	.nv.shared.reserved.0,"aw",@nobits
	.weak		__nv_reservedSMEM_offset_0_alias
	.size		__nv_reservedSMEM_offset_0_alias, 0, 64
	.other		__nv_reservedSMEM_offset_0_alias,@"STO_CUDA_RESERVED_SHARED STV_DEFAULT"
__nv_reservedSMEM_offset_0_alias:
	.zero		0
	.zero		64


//--------------------- .nv.constant0._Z10vector_addPiS_i --------------------------
	.section	.nv.constant0._Z10vector_addPiS_i,"a",@progbits
	.sectionflags	@""
	.align	4
.nv.constant0._Z10vector_addPiS_i:
	.zero		916


//--------------------- SYMBOLS --------------------------

	.type		.nv.reservedSmem.offset0,@object
	.size		.nv.reservedSmem.offset0,0x4
